	.headerflags	@"EF_CUDA_TEXMODE_UNIFIED EF_CUDA_64BIT_ADDRESS EF_CUDA_SM80 EF_CUDA_VIRTUAL_SM(EF_CUDA_SM80)"
	.elftype	@"ET_EXEC"


//--------------------- .nv.info                  --------------------------
	.section	.nv.info,"",@"SHT_CUDA_INFO"
	.align	4


	//----- nvinfo : EIATTR_REGCOUNT
	.align		4
        /*0000*/ 	.byte	0x04, 0x2f
        /*0002*/ 	.short	(.L_1 - .L_0)
	.align		4
.L_0:
        /*0004*/ 	.word	index@(triton_)
        /*0008*/ 	.word	0x00000030


	//----- nvinfo : EIATTR_MIN_STACK_SIZE
	.align		4
.L_1:
        /*000c*/ 	.byte	0x04, 0x12
        /*000e*/ 	.short	(.L_3 - .L_2)
	.align		4
.L_2:
        /*0010*/ 	.word	index@(triton_)
        /*0014*/ 	.word	0x00000000


	//----- nvinfo : EIATTR_FRAME_SIZE
	.align		4
.L_3:
        /*0018*/ 	.byte	0x04, 0x11
        /*001a*/ 	.short	(.L_5 - .L_4)
	.align		4
.L_4:
        /*001c*/ 	.word	index@(triton_)
        /*0020*/ 	.word	0x00000000


	//----- nvinfo : EIATTR_MIN_STACK_SIZE
	.align		4
.L_5:
        /*0024*/ 	.byte	0x04, 0x12
        /*0026*/ 	.short	(.L_7 - .L_6)
	.align		4
.L_6:
        /*0028*/ 	.word	index@(triton_)
        /*002c*/ 	.word	0x00000000
.L_7:


//--------------------- .nv.info.triton_          --------------------------
	.section	.nv.info.triton_,"",@"SHT_CUDA_INFO"
	.sectionflags	@""
	.align	4


	//----- nvinfo : EIATTR_CUDA_API_VERSION
	.align		4
        /*0000*/ 	.byte	0x04, 0x37
        /*0002*/ 	.short	(.L_9 - .L_8)
.L_8:
        /*0004*/ 	.word	0x0000007c


	//----- nvinfo : EIATTR_SW2861232_WAR
	.align		4
.L_9:
        /*0008*/ 	.byte	0x01, 0x35
	.zero		2


	//----- nvinfo : EIATTR_PARAM_CBANK
	.align		4
        /*000c*/ 	.byte	0x04, 0x0a
        /*000e*/ 	.short	(.L_11 - .L_10)
	.align		4
.L_10:
        /*0010*/ 	.word	index@(.nv.constant0.triton_)
        /*0014*/ 	.short	0x0160
        /*0016*/ 	.short	0x0040


	//----- nvinfo : EIATTR_CBANK_PARAM_SIZE
	.align		4
.L_11:
        /*0018*/ 	.byte	0x03, 0x19
        /*001a*/ 	.short	0x0040


	//----- nvinfo : EIATTR_KPARAM_INFO
	.align		4
        /*001c*/ 	.byte	0x04, 0x17
        /*001e*/ 	.short	(.L_13 - .L_12)
.L_12:
        /*0020*/ 	.word	0x00000000
        /*0024*/ 	.short	0x0008
        /*0026*/ 	.short	0x003c
        /*0028*/ 	.byte	0x00, 0xf0, 0x11, 0x00


	//----- nvinfo : EIATTR_KPARAM_INFO
	.align		4
.L_13:
        /*002c*/ 	.byte	0x04, 0x17
        /*002e*/ 	.short	(.L_15 - .L_14)
.L_14:
        /*0030*/ 	.word	0x00000000
        /*0034*/ 	.short	0x0007
        /*0036*/ 	.short	0x0038
        /*0038*/ 	.byte	0x00, 0xf0, 0x11, 0x00


	//----- nvinfo : EIATTR_KPARAM_INFO
	.align		4
.L_15:
        /*003c*/ 	.byte	0x04, 0x17
        /*003e*/ 	.short	(.L_17 - .L_16)
.L_16:
        /*0040*/ 	.word	0x00000000
        /*0044*/ 	.short	0x0006
        /*0046*/ 	.short	0x0030
        /*0048*/ 	.byte	0x00, 0xf0, 0x21, 0x00


	//----- nvinfo : EIATTR_KPARAM_INFO
	.align		4
.L_17:
        /*004c*/ 	.byte	0x04, 0x17
        /*004e*/ 	.short	(.L_19 - .L_18)
.L_18:
        /*0050*/ 	.word	0x00000000
        /*0054*/ 	.short	0x0005
        /*0056*/ 	.short	0x0028
        /*0058*/ 	.byte	0x00, 0xf0, 0x21, 0x00


	//----- nvinfo : EIATTR_KPARAM_INFO
	.align		4
.L_19:
        /*005c*/ 	.byte	0x04, 0x17
        /*005e*/ 	.short	(.L_21 - .L_20)
.L_20:
        /*0060*/ 	.word	0x00000000
        /*0064*/ 	.short	0x0004
        /*0066*/ 	.short	0x0020
        /*0068*/ 	.byte	0x00, 0xf0, 0x21, 0x00


	//----- nvinfo : EIATTR_KPARAM_INFO
	.align		4
.L_21:
        /*006c*/ 	.byte	0x04, 0x17
        /*006e*/ 	.short	(.L_23 - .L_22)
.L_22:
        /*0070*/ 	.word	0x00000000
        /*0074*/ 	.short	0x0003
        /*0076*/ 	.short	0x0018
        /*0078*/ 	.byte	0x00, 0xf0, 0x21, 0x00


	//----- nvinfo : EIATTR_KPARAM_INFO
	.align		4
.L_23:
        /*007c*/ 	.byte	0x04, 0x17
        /*007e*/ 	.short	(.L_25 - .L_24)
.L_24:
        /*0080*/ 	.word	0x00000000
        /*0084*/ 	.short	0x0002
        /*0086*/ 	.short	0x0010
        /*0088*/ 	.byte	0x00, 0xf0, 0x21, 0x00


	//----- nvinfo : EIATTR_KPARAM_INFO
	.align		4
.L_25:
        /*008c*/ 	.byte	0x04, 0x17
        /*008e*/ 	.short	(.L_27 - .L_26)
.L_26:
        /*0090*/ 	.word	0x00000000
        /*0094*/ 	.short	0x0001
        /*0096*/ 	.short	0x0008
        /*0098*/ 	.byte	0x00, 0xf0, 0x21, 0x00


	//----- nvinfo : EIATTR_KPARAM_INFO
	.align		4
.L_27:
        /*009c*/ 	.byte	0x04, 0x17
        /*009e*/ 	.short	(.L_29 - .L_28)
.L_28:
        /*00a0*/ 	.word	0x00000000
        /*00a4*/ 	.short	0x0000
        /*00a6*/ 	.short	0x0000
        /*00a8*/ 	.byte	0x00, 0xf0, 0x21, 0x00


	//----- nvinfo : EIATTR_MAXREG_COUNT
	.align		4
.L_29:
        /*00ac*/ 	.byte	0x03, 0x1b
        /*00ae*/ 	.short	0x00ff


	//----- nvinfo : EIATTR_COOP_GROUP_MASK_REGIDS
	.align		4
        /*00b0*/ 	.byte	0x04, 0x29
        /*00b2*/ 	.short	(.L_31 - .L_30)


	//   ....[0]....
.L_30:
        /*00b4*/ 	.word	0xffffffff


	//   ....[1]....
        /*00b8*/ 	.word	0xffffffff


	//   ....[2]....
        /*00bc*/ 	.word	0xffffffff


	//   ....[3]....
        /*00c0*/ 	.word	0xffffffff


	//   ....[4]....
        /*00c4*/ 	.word	0xffffffff


	//   ....[5]....
        /*00c8*/ 	.word	0xffffffff


	//   ....[6]....
        /*00cc*/ 	.word	0xffffffff


	//   ....[7]....
        /*00d0*/ 	.word	0xffffffff


	//----- nvinfo : EIATTR_COOP_GROUP_INSTR_OFFSETS
	.align		4
.L_31:
        /*00d4*/ 	.byte	0x04, 0x28
        /*00d6*/ 	.short	(.L_33 - .L_32)


	//   ....[0]....
.L_32:
        /*00d8*/ 	.word	0x00000910


	//   ....[1]....
        /*00dc*/ 	.word	0x00000930


	//   ....[2]....
        /*00e0*/ 	.word	0x00000950


	//   ....[3]....
        /*00e4*/ 	.word	0x00000970


	//   ....[4]....
        /*00e8*/ 	.word	0x00000990


	//   ....[5]....
        /*00ec*/ 	.word	0x00000a00


	//   ....[6]....
        /*00f0*/ 	.word	0x00000a20


	//   ....[7]....
        /*00f4*/ 	.word	0x00000a50


	//----- nvinfo : EIATTR_EXIT_INSTR_OFFSETS
	.align		4
.L_33:
        /*00f8*/ 	.byte	0x04, 0x1c
        /*00fa*/ 	.short	(.L_35 - .L_34)


	//   ....[0]....
.L_34:
        /*00fc*/ 	.word	0x000015c0


	//----- nvinfo : EIATTR_MAX_THREADS
	.align		4
.L_35:
        /*0100*/ 	.byte	0x04, 0x05
        /*0102*/ 	.short	(.L_37 - .L_36)
.L_36:
        /*0104*/ 	.word	0x00000100
        /*0108*/ 	.word	0x00000001
        /*010c*/ 	.word	0x00000001
.L_37:


//--------------------- .nv.callgraph             --------------------------
	.section	.nv.callgraph,"",@"SHT_CUDA_CALLGRAPH"
	.align	4
	.sectionentsize	8
	.align		4
        /*0000*/ 	.word	0x00000000
	.align		4
        /*0004*/ 	.word	0xffffffff
	.align		4
        /*0008*/ 	.word	0x00000000
	.align		4
        /*000c*/ 	.word	0xfffffffe
	.align		4
        /*0010*/ 	.word	0x00000000
	.align		4
        /*0014*/ 	.word	0xfffffffd
	.align		4
        /*0018*/ 	.word	0x00000000
	.align		4
        /*001c*/ 	.word	0xfffffffc


//--------------------- .nv.rel.action            --------------------------
	.section	.nv.rel.action,"",@"SHT_CUDA_RELOCINFO"
	.align	8
	.sectionentsize	8
        /*0000*/ 	.byte	0x73, 0x00, 0x00, 0x00, 0x00, 0x00, 0x00, 0x00, 0x00, 0x00, 0x00, 0x11, 0x25, 0x00, 0x05, 0x36


//--------------------- .nv.constant0.triton_     --------------------------
	.section	.nv.constant0.triton_,"a",@progbits
	.sectionflags	@""
	.align	4
.nv.constant0.triton_:
	.zero		416


//--------------------- .text.triton_             --------------------------
	.section	.text.triton_,"ax",@progbits
	.sectionflags	@"SHF_BARRIERS=1"
	.sectioninfo	@"SHI_REGISTERS=48"
	.align	128
        .global         triton_
        .type           triton_,@function
        .size           triton_,(.L_x_1 - triton_)
        .other          triton_,@"STO_CUDA_ENTRY STV_DEFAULT"
triton_:
.text.triton_:
[----:B------:R-:W-:Y:S02]  /*0000*/  MOV R1, c[0x0][0x28] ;  /* 0x00000a0000017a02 */ /* 0x000fe40000000f00 */
[----:B------:R-:W0:Y:S04]  /*0010*/  S2R R32, SR_TID.X ;  /* 0x0000000000207919 */ /* 0x000e280000002100 */
[----:B------:R-:W1:Y:S01]  /*0020*/  S2R R35, SR_CTAID.X ;  /* 0x0000000000237919 */ /* 0x000e620000002500 */
[----:B------:R-:W-:Y:S01]  /*0030*/  HFMA2.MMA R30, -RZ, RZ, 0, 2.384185791015625e-07 ;  /* 0x00000004ff1e7435 */ /* 0x000fe200000001ff */
[----:B------:R-:W-:Y:S01]  /*0040*/  ULDC.64 UR4, c[0x0][0x118] ;  /* 0x0000460000047ab9 */ /* 0x000fe20000000a00 */
[----:B0-----:R-:W-:-:S04]  /*0050*/  SHF.L.U32 R0, R32, 0x1, RZ ;  /* 0x0000000120007819 */ /* 0x001fc800000006ff */
[----:B------:R-:W-:Y:S01]  /*0060*/  LOP3.LUT R2, R0, 0x1fe, RZ, 0xc0, !PT ;  /* 0x000001fe00027812 */ /* 0x000fe200078ec0ff */
[----:B------:R-:W-:-:S03]  /*0070*/  HFMA2.MMA R0, -RZ, RZ, 0, 1.1920928955078125e-07 ;  /* 0x00000002ff007435 */ /* 0x000fc600000001ff */
[----:B-1----:R-:W-:Y:S02]  /*0080*/  LEA R31, R35, R2, 0xb ;  /* 0x00000002231f7211 */ /* 0x002fe400078e58ff */
[----:B------:R-:W-:-:S05]  /*0090*/  LOP3.LUT R3, R32, 0xff, RZ, 0xc0, !PT ;  /* 0x000000ff20037812 */ /* 0x000fca00078ec0ff */
[----:B------:R-:W-:-:S04]  /*00a0*/  IMAD.WIDE R18, R31, R0, c[0x0][0x168] ;  /* 0x00005a001f127625 */ /* 0x000fc800078e0200 */
[CC--:B------:R-:W-:Y:S01]  /*00b0*/  IMAD.WIDE R14, R31.reuse, R0.reuse, c[0x0][0x170] ;  /* 0x00005c001f0e7625 */ /* 0x0c0fe200078e0200 */
[----:B------:R-:W2:Y:S01]  /*00c0*/  LDG.E.EL R43, [R18.64] ;  /* 0x00000004122b7981 */ /* 0x000ea2000c2e1900 */
[C---:B------:R-:W-:Y:S02]  /*00d0*/  IADD3 R33, R31.reuse, 0x200, RZ ;  /* 0x000002001f217810 */ /* 0x040fe40007ffe0ff */
[----:B------:R-:W-:Y:S01]  /*00e0*/  IMAD.WIDE R4, R31, R0, c[0x0][0x178] ;  /* 0x00005e001f047625 */ /* 0x000fe200078e0200 */
[----:B------:R-:W3:Y:S03]  /*00f0*/  LDG.E.EL R42, [R14.64] ;  /* 0x000000040e2a7981 */ /* 0x000ee6000c2e1900 */
[----:B------:R-:W-:Y:S01]  /*0100*/  IMAD.WIDE.U32 R2, R3, R30, c[0x0][0x180] ;  /* 0x0000600003027625 */ /* 0x000fe200078e001e */
[----:B------:R-:W4:Y:S03]  /*0110*/  LDG.E.EL R44, [R4.64] ;  /* 0x00000004042c7981 */ /* 0x000f26000c2e1900 */
[CC--:B------:R-:W-:Y:S01]  /*0120*/  IMAD.WIDE R8, R33.reuse, R0.reuse, c[0x0][0x170] ;  /* 0x00005c0021087625 */ /* 0x0c0fe200078e0200 */
[----:B------:R-:W5:Y:S03]  /*0130*/  LDG.E.EL R45, [R2.64] ;  /* 0x00000004022d7981 */ /* 0x000f66000c2e1900 */
[-C--:B------:R-:W-:Y:S01]  /*0140*/  IMAD.WIDE R12, R33, R0.reuse, c[0x0][0x168] ;  /* 0x00005a00210c7625 */ /* 0x080fe200078e0200 */
[----:B------:R-:W5:Y:S03]  /*0150*/  LDG.E.EL R37, [R8.64] ;  /* 0x0000000408257981 */ /* 0x000f66000c2e1900 */
[-C--:B------:R-:W-:Y:S01]  /*0160*/  IMAD.WIDE R16, R31, R0.reuse, c[0x0][0x188] ;  /* 0x000062001f107625 */ /* 0x080fe200078e0200 */
[----:B------:R-:W5:Y:S03]  /*0170*/  LDG.E.EL R41, [R12.64] ;  /* 0x000000040c297981 */ /* 0x000f66000c2e1900 */
[CC--:B------:R-:W-:Y:S01]  /*0180*/  IMAD.WIDE R6, R33.reuse, R0.reuse, c[0x0][0x178] ;  /* 0x00005e0021067625 */ /* 0x0c0fe200078e0200 */
[----:B------:R-:W5:Y:S04]  /*0190*/  LDG.E.EL R38, [R16.64] ;  /* 0x0000000410267981 */ /* 0x000f68000c2e1900 */
[----:B------:R-:W5:Y:S01]  /*01a0*/  LDG.E.EL R40, [R6.64] ;  /* 0x0000000406287981 */ /* 0x000f62000c2e1900 */
[----:B------:R-:W-:-:S03]  /*01b0*/  IMAD.WIDE R10, R33, R0, c[0x0][0x188] ;  /* 0x00006200210a7625 */ /* 0x000fc600078e0200 */
[----:B------:R-:W5:Y:S04]  /*01c0*/  LDG.E.EL R36, [R2.64+0x400] ;  /* 0x0004000402247981 */ /* 0x000f68000c2e1900 */
[----:B------:R-:W5:Y:S01]  /*01d0*/  LDG.E.EL R29, [R10.64] ;  /* 0x000000040a1d7981 */ /* 0x000f62000c2e1900 */
[----:B------:R-:W-:-:S05]  /*01e0*/  IADD3 R27, R31, 0x600, RZ ;  /* 0x000006001f1b7810 */ /* 0x000fca0007ffe0ff */
[----:B------:R-:W-:-:S04]  /*01f0*/  IMAD.WIDE R24, R27, R0, c[0x0][0x168] ;  /* 0x00005a001b187625 */ /* 0x000fc800078e0200 */
[CC--:B------:R-:W-:Y:S01]  /*0200*/  IMAD.WIDE R20, R27.reuse, R0.reuse, c[0x0][0x170] ;  /* 0x00005c001b147625 */ /* 0x0c0fe200078e0200 */
[----:B------:R0:W5:Y:S04]  /*0210*/  LDG.E.EL R26, [R24.64] ;  /* 0x00000004181a7981 */ /* 0x000168000c2e1900 */
[----:B------:R2:W5:Y:S01]  /*0220*/  LDG.E.EL R28, [R20.64] ;  /* 0x00000004141c7981 */ /* 0x000562000c2e1900 */
[----:B------:R-:W-:-:S05]  /*0230*/  IMAD.WIDE R22, R27, R0, c[0x0][0x178] ;  /* 0x00005e001b167625 */ /* 0x000fca00078e0200 */
[----:B------:R1:W5:Y:S01]  /*0240*/  LDG.E.EL R39, [R22.64] ;  /* 0x0000000416277981 */ /* 0x000362000c2e1900 */
[C---:B--2---:R-:W-:Y:S02]  /*0250*/  PRMT R20, R43.reuse, 0x7632, R20 ;  /* 0x000076322b147816 */ /* 0x044fe40000000014 */
[----:B------:R-:W-:Y:S02]  /*0260*/  SHF.L.U32 R43, R43, 0x10, RZ ;  /* 0x000000102b2b7819 */ /* 0x000fe400000006ff */
[C---:B---3--:R-:W-:Y:S01]  /*0270*/  PRMT R21, R42.reuse, 0x7632, R21 ;  /* 0x000076322a157816 */ /* 0x048fe20000000015 */
[----:B-1----:R-:W-:Y:S01]  /*0280*/  IMAD.U32 R22, R42, 0x10000, RZ ;  /* 0x000100002a167824 */ /* 0x002fe200078e00ff */
[----:B------:R-:W-:Y:S02]  /*0290*/  SHF.L.U32 R42, R20, 0x10, RZ ;  /* 0x00000010142a7819 */ /* 0x000fe400000006ff */
[----:B------:R-:W-:Y:S01]  /*02a0*/  SHF.L.U32 R21, R21, 0x10, RZ ;  /* 0x0000001015157819 */ /* 0x000fe200000006ff */
[----:B------:R-:W-:Y:S01]  /*02b0*/  FADD R43, R43, R22 ;  /* 0x000000162b2b7221 */ /* 0x000fe20000000000 */
[----:B----4-:R-:W-:-:S02]  /*02c0*/  SHF.L.U32 R20, R44, 0x10, RZ ;  /* 0x000000102c147819 */ /* 0x010fc400000006ff */
[----:B------:R-:W-:Y:S01]  /*02d0*/  PRMT R44, R44, 0x7632, R44 ;  /* 0x000076322c2c7816 */ /* 0x000fe2000000002c */
[----:B0-----:R-:W-:Y:S01]  /*02e0*/  FADD R25, R42, R21 ;  /* 0x000000152a197221 */ /* 0x001fe20000000000 */
[C---:B-----5:R-:W-:Y:S01]  /*02f0*/  SHF.L.U32 R21, R45.reuse, 0x10, RZ ;  /* 0x000000102d157819 */ /* 0x060fe200000006ff */
[----:B------:R-:W-:Y:S01]  /*0300*/  FADD R20, R20, R43 ;  /* 0x0000002b14147221 */ /* 0x000fe20000000000 */
[----:B------:R-:W-:Y:S02]  /*0310*/  SHF.L.U32 R44, R44, 0x10, RZ ;  /* 0x000000102c2c7819 */ /* 0x000fe400000006ff */
[----:B------:R-:W-:Y:S02]  /*0320*/  PRMT R45, R45, 0x7632, R45 ;  /* 0x000076322d2d7816 */ /* 0x000fe4000000002d */
[----:B------:R-:W-:Y:S01]  /*0330*/  SHF.L.U32 R23, R37, 0x10, RZ ;  /* 0x0000001025177819 */ /* 0x000fe200000006ff */
[C---:B------:R-:W-:Y:S01]  /*0340*/  IMAD.U32 R22, R41.reuse, 0x10000, RZ ;  /* 0x0001000029167824 */ /* 0x040fe200078e00ff */
[----:B------:R-:W-:Y:S01]  /*0350*/  PRMT R41, R41, 0x7632, R41 ;  /* 0x0000763229297816 */ /* 0x000fe20000000029 */
[----:B------:R-:W-:Y:S01]  /*0360*/  FMUL R21, R21, R20 ;  /* 0x0000001415157220 */ /* 0x000fe20000400000 */
[----:B------:R-:W-:Y:S01]  /*0370*/  SHF.L.U32 R24, R38, 0x10, RZ ;  /* 0x0000001026187819 */ /* 0x000fe200000006ff */
[----:B------:R-:W-:Y:S01]  /*0380*/  FADD R25, R44, R25 ;  /* 0x000000192c197221 */ /* 0x000fe20000000000 */
[----:B------:R-:W-:Y:S01]  /*0390*/  SHF.L.U32 R20, R45, 0x10, RZ ;  /* 0x000000102d147819 */ /* 0x000fe200000006ff */
[----:B------:R-:W-:Y:S01]  /*03a0*/  FADD R22, R22, R23 ;  /* 0x0000001716167221 */ /* 0x000fe20000000000 */
[----:B------:R-:W-:Y:S01]  /*03b0*/  PRMT R37, R37, 0x7632, R37 ;  /* 0x0000763225257816 */ /* 0x000fe20000000025 */
[----:B------:R-:W-:Y:S01]  /*03c0*/  FFMA R21, R24, R21, RZ ;  /* 0x0000001518157223 */ /* 0x000fe200000000ff */
[----:B------:R-:W-:Y:S01]  /*03d0*/  SHF.L.U32 R23, R40, 0x10, RZ ;  /* 0x0000001028177819 */ /* 0x000fe200000006ff */
[----:B------:R-:W-:Y:S01]  /*03e0*/  FMUL R20, R20, R25 ;  /* 0x0000001914147220 */ /* 0x000fe20000400000 */
[----:B------:R-:W-:-:S02]  /*03f0*/  SHF.L.U32 R41, R41, 0x10, RZ ;  /* 0x0000001029297819 */ /* 0x000fc400000006ff */
[----:B------:R-:W-:Y:S01]  /*0400*/  SHF.L.U32 R24, R37, 0x10, RZ ;  /* 0x0000001025187819 */ /* 0x000fe200000006ff */
[----:B------:R-:W-:Y:S01]  /*0410*/  FADD R22, R23, R22 ;  /* 0x0000001617167221 */ /* 0x000fe20000000000 */
[----:B------:R-:W-:Y:S02]  /*0420*/  SHF.L.U32 R25, R36, 0x10, RZ ;  /* 0x0000001024197819 */ /* 0x000fe400000006ff */
[----:B------:R-:W-:Y:S02]  /*0430*/  PRMT R38, R38, 0x7632, R38 ;  /* 0x0000763226267816 */ /* 0x000fe40000000026 */
[----:B------:R-:W-:Y:S01]  /*0440*/  PRMT R40, R40, 0x7632, R40 ;  /* 0x0000763228287816 */ /* 0x000fe20000000028 */
[----:B------:R-:W-:Y:S01]  /*0450*/  FADD R41, R41, R24 ;  /* 0x0000001829297221 */ /* 0x000fe20000000000 */
[----:B------:R-:W-:Y:S01]  /*0460*/  SHF.L.U32 R24, R29, 0x10, RZ ;  /* 0x000000101d187819 */ /* 0x000fe200000006ff */
[----:B------:R-:W-:Y:S01]  /*0470*/  FMUL R25, R25, R22 ;  /* 0x0000001619197220 */ /* 0x000fe20000400000 */
[----:B------:R-:W-:Y:S01]  /*0480*/  SHF.L.U32 R40, R40, 0x10, RZ ;  /* 0x0000001028287819 */ /* 0x000fe200000006ff */
[----:B------:R-:W-:Y:S01]  /*0490*/  IMAD.U32 R23, R38, 0x10000, RZ ;  /* 0x0001000026177824 */ /* 0x000fe200078e00ff */
[----:B------:R-:W-:-:S02]  /*04a0*/  IADD3 R37, R31, 0x400, RZ ;  /* 0x000004001f257810 */ /* 0x000fc40007ffe0ff */
[----:B------:R-:W-:Y:S01]  /*04b0*/  PRMT R22, R36, 0x7632, R22 ;  /* 0x0000763224167816 */ /* 0x000fe20000000016 */
[----:B------:R-:W-:Y:S01]  /*04c0*/  FFMA R36, R24, R25, R21 ;  /* 0x0000001918247223 */ /* 0x000fe20000000015 */
[----:B------:R-:W-:Y:S01]  /*04d0*/  PRMT R29, R29, 0x7632, R29 ;  /* 0x000076321d1d7816 */ /* 0x000fe2000000001d */
[----:B------:R-:W-:Y:S01]  /*04e0*/  FFMA R38, R23, R20, RZ ;  /* 0x0000001417267223 */ /* 0x000fe200000000ff */
[----:B------:R-:W-:Y:S01]  /*04f0*/  SHF.L.U32 R24, R22, 0x10, RZ ;  /* 0x0000001016187819 */ /* 0x000fe200000006ff */
[----:B------:R-:W-:Y:S02]  /*0500*/  FADD R41, R40, R41 ;  /* 0x0000002928297221 */ /* 0x000fe40000000000 */
[----:B------:R-:W-:-:S04]  /*0510*/  IMAD.WIDE R20, R37, R0, c[0x0][0x168] ;  /* 0x00005a0025147625 */ /* 0x000fc800078e0200 */
[----:B------:R-:W-:Y:S01]  /*0520*/  IMAD.WIDE R22, R37, R0, c[0x0][0x170] ;  /* 0x00005c0025167625 */ /* 0x000fe200078e0200 */
[----:B------:R-:W-:-:S03]  /*0530*/  SHF.L.U32 R25, R29, 0x10, RZ ;  /* 0x000000101d197819 */ /* 0x000fc600000006ff */
[----:B------:R-:W-:Y:S01]  /*0540*/  FMUL R24, R24, R41 ;  /* 0x0000002918187220 */ /* 0x000fe20000400000 */
[----:B------:R-:W2:Y:S04]  /*0550*/  LDG.E.EL R29, [R22.64] ;  /* 0x00000004161d7981 */ /* 0x000ea8000c2e1900 */
[----:B------:R-:W3:Y:S01]  /*0560*/  LDG.E.EL R41, [R20.64] ;  /* 0x0000000414297981 */ /* 0x000ee2000c2e1900 */
[----:B------:R-:W-:Y:S01]  /*0570*/  FFMA R38, R25, R24, R38 ;  /* 0x0000001819267223 */ /* 0x000fe20000000026 */
[----:B------:R-:W-:Y:S02]  /*0580*/  SHF.L.U32 R40, R26, 0x10, RZ ;  /* 0x000000101a287819 */ /* 0x000fe400000006ff */
[----:B------:R-:W-:-:S05]  /*0590*/  SHF.L.U32 R25, R28, 0x10, RZ ;  /* 0x000000101c197819 */ /* 0x000fca00000006ff */
[----:B------:R-:W-:Y:S02]  /*05a0*/  FADD R40, R40, R25 ;  /* 0x0000001928287221 */ /* 0x000fe40000000000 */
[----:B------:R-:W-:Y:S01]  /*05b0*/  IMAD.WIDE R24, R37, R0, c[0x0][0x178] ;  /* 0x00005e0025187625 */ /* 0x000fe200078e0200 */
[----:B------:R-:W-:-:S04]  /*05c0*/  PRMT R28, R26, 0x7632, R28 ;  /* 0x000076321a1c7816 */ /* 0x000fc8000000001c */
[----:B------:R-:W4:Y:S01]  /*05d0*/  LDG.E.EL R26, [R24.64] ;  /* 0x00000004181a7981 */ /* 0x000f22000c2e1900 */
[----:B------:R-:W-:-:S04]  /*05e0*/  PRMT R42, R28, 0x7632, R42 ;  /* 0x000076321c2a7816 */ /* 0x000fc8000000002a */
[----:B------:R-:W-:Y:S02]  /*05f0*/  SHF.L.U32 R43, R42, 0x10, RZ ;  /* 0x000000102a2b7819 */ /* 0x000fe400000006ff */
[----:B------:R-:W5:Y:S01]  /*0600*/  LDG.E.EL R42, [R2.64+0x800] ;  /* 0x00080004022a7981 */ /* 0x000f62000c2e1900 */
[----:B------:R-:W-:Y:S01]  /*0610*/  IMAD.U32 R28, R28, 0x10000, RZ ;  /* 0x000100001c1c7824 */ /* 0x000fe200078e00ff */
[C---:B------:R-:W-:Y:S02]  /*0620*/  SHF.L.U32 R45, R39.reuse, 0x10, RZ ;  /* 0x00000010272d7819 */ /* 0x040fe400000006ff */
[----:B------:R-:W-:Y:S01]  /*0630*/  PRMT R39, R39, 0x7632, R39 ;  /* 0x0000763227277816 */ /* 0x000fe20000000027 */
[----:B------:R-:W-:Y:S02]  /*0640*/  FADD R43, R28, R43 ;  /* 0x0000002b1c2b7221 */ /* 0x000fe40000000000 */
[----:B------:R-:W-:Y:S01]  /*0650*/  FADD R28, R45, R40 ;  /* 0x000000282d1c7221 */ /* 0x000fe20000000000 */
[----:B------:R-:W-:-:S02]  /*0660*/  SHF.L.U32 R40, R39, 0x10, RZ ;  /* 0x0000001027287819 */ /* 0x000fc400000006ff */
[----:B------:R-:W5:Y:S03]  /*0670*/  LDG.E.EL R39, [R2.64+0xc00] ;  /* 0x000c000402277981 */ /* 0x000f66000c2e1900 */
[----:B------:R-:W-:Y:S01]  /*0680*/  FADD R40, R40, R43 ;  /* 0x0000002b28287221 */ /* 0x000fe20000000000 */
[----:B--2---:R-:W-:Y:S02]  /*0690*/  SHF.L.U32 R44, R29, 0x10, RZ ;  /* 0x000000101d2c7819 */ /* 0x004fe400000006ff */
[C---:B---3--:R-:W-:Y:S02]  /*06a0*/  SHF.L.U32 R43, R41.reuse, 0x10, RZ ;  /* 0x00000010292b7819 */ /* 0x048fe400000006ff */
[----:B------:R-:W-:-:S03]  /*06b0*/  PRMT R41, R41, 0x7632, R41 ;  /* 0x0000763229297816 */ /* 0x000fc60000000029 */
[--C-:B------:R-:W-:Y:S01]  /*06c0*/  FADD R43, R43, R44.reuse ;  /* 0x0000002c2b2b7221 */ /* 0x100fe20000000000 */
[----:B------:R-:W-:Y:S02]  /*06d0*/  PRMT R44, R29, 0x7632, R44 ;  /* 0x000076321d2c7816 */ /* 0x000fe4000000002c */
[----:B------:R-:W-:-:S03]  /*06e0*/  SHF.L.U32 R29, R41, 0x10, RZ ;  /* 0x00000010291d7819 */ /* 0x000fc600000006ff */
[----:B------:R-:W-:-:S04]  /*06f0*/  IMAD.U32 R44, R44, 0x10000, RZ ;  /* 0x000100002c2c7824 */ /* 0x000fc800078e00ff */
[----:B------:R-:W-:Y:S01]  /*0700*/  FADD R29, R29, R44 ;  /* 0x0000002c1d1d7221 */ /* 0x000fe20000000000 */
[C---:B----4-:R-:W-:Y:S02]  /*0710*/  SHF.L.U32 R44, R26.reuse, 0x10, RZ ;  /* 0x000000101a2c7819 */ /* 0x050fe400000006ff */
[----:B------:R-:W-:-:S04]  /*0720*/  PRMT R26, R26, 0x7632, R26 ;  /* 0x000076321a1a7816 */ /* 0x000fc8000000001a */
[----:B------:R-:W-:-:S05]  /*0730*/  SHF.L.U32 R26, R26, 0x10, RZ ;  /* 0x000000101a1a7819 */ /* 0x000fca00000006ff */
[----:B------:R-:W-:Y:S01]  /*0740*/  FADD R29, R26, R29 ;  /* 0x0000001d1a1d7221 */ /* 0x000fe20000000000 */
[----:B-----5:R-:W-:-:S04]  /*0750*/  PRMT R26, R42, 0x7632, R26 ;  /* 0x000076322a1a7816 */ /* 0x020fc8000000001a */
[----:B------:R-:W-:Y:S01]  /*0760*/  SHF.L.U32 R26, R26, 0x10, RZ ;  /* 0x000000101a1a7819 */ /* 0x000fe200000006ff */
[----:B------:R-:W-:Y:S01]  /*0770*/  FADD R43, R44, R43 ;  /* 0x0000002b2c2b7221 */ /* 0x000fe20000000000 */
[----:B------:R-:W-:-:S03]  /*0780*/  SHF.L.U32 R42, R42, 0x10, RZ ;  /* 0x000000102a2a7819 */ /* 0x000fc600000006ff */
[----:B------:R-:W-:Y:S01]  /*0790*/  FMUL R41, R26, R29 ;  /* 0x0000001d1a297220 */ /* 0x000fe20000400000 */
[----:B------:R-:W-:Y:S01]  /*07a0*/  SHF.L.U32 R29, R39, 0x10, RZ ;  /* 0x00000010271d7819 */ /* 0x000fe200000006ff */
[----:B------:R-:W-:-:S04]  /*07b0*/  FMUL R43, R42, R43 ;  /* 0x0000002b2a2b7220 */ /* 0x000fc80000400000 */
[----:B------:R-:W-:Y:S02]  /*07c0*/  FMUL R42, R29, R28 ;  /* 0x0000001c1d2a7220 */ /* 0x000fe40000400000 */
[----:B------:R-:W-:-:S06]  /*07d0*/  IMAD.WIDE R28, R37, R0, c[0x0][0x188] ;  /* 0x00006200251c7625 */ /* 0x000fcc00078e0200 */
[----:B------:R-:W2:Y:S01]  /*07e0*/  LDG.E.EL R28, [R28.64] ;  /* 0x000000041c1c7981 */ /* 0x000ea2000c2e1900 */
[----:B------:R-:W-:-:S06]  /*07f0*/  IMAD.WIDE R26, R27, R0, c[0x0][0x188] ;  /* 0x000062001b1a7625 */ /* 0x000fcc00078e0200 */
[----:B------:R-:W3:Y:S01]  /*0800*/  LDG.E.EL R26, [R26.64] ;  /* 0x000000041a1a7981 */ /* 0x000ee2000c2e1900 */
[----:B------:R-:W-:-:S05]  /*0810*/  PRMT R39, R39, 0x7632, R39 ;  /* 0x0000763227277816 */ /* 0x000fca0000000027 */
[----:B------:R-:W-:-:S04]  /*0820*/  IMAD.U32 R39, R39, 0x10000, RZ ;  /* 0x0001000027277824 */ /* 0x000fc800078e00ff */
[----:B------:R-:W-:Y:S01]  /*0830*/  FMUL R40, R39, R40 ;  /* 0x0000002827287220 */ /* 0x000fe20000400000 */
[C---:B------:R-:W-:Y:S02]  /*0840*/  LOP3.LUT P0, RZ, R32.reuse, 0x1f, RZ, 0xc0, !PT ;  /* 0x0000001f20ff7812 */ /* 0x040fe4000780c0ff */
[----:B------:R-:W-:Y:S02]  /*0850*/  ISETP.GE.AND P1, PT, R32, 0x8, PT ;  /* 0x000000082000780c */ /* 0x000fe40003f26270 */
[----:B--2---:R-:W-:-:S05]  /*0860*/  SHF.L.U32 R44, R28, 0x10, RZ ;  /* 0x000000101c2c7819 */ /* 0x004fca00000006ff */
[--C-:B------:R-:W-:Y:S01]  /*0870*/  FFMA R43, R44, R43, R36.reuse ;  /* 0x0000002b2c2b7223 */ /* 0x100fe20000000024 */
[----:B------:R-:W-:Y:S02]  /*0880*/  PRMT R36, R28, 0x7632, R36 ;  /* 0x000076321c247816 */ /* 0x000fe40000000024 */
[----:B---3--:R-:W-:Y:S02]  /*0890*/  PRMT R27, R26, 0x7632, R27 ;  /* 0x000076321a1b7816 */ /* 0x008fe4000000001b */
[----:B------:R-:W-:Y:S02]  /*08a0*/  SHF.L.U32 R36, R36, 0x10, RZ ;  /* 0x0000001024247819 */ /* 0x000fe400000006ff */
[----:B------:R-:W-:Y:S02]  /*08b0*/  SHF.L.U32 R26, R26, 0x10, RZ ;  /* 0x000000101a1a7819 */ /* 0x000fe400000006ff */
[----:B------:R-:W-:Y:S01]  /*08c0*/  SHF.L.U32 R27, R27, 0x10, RZ ;  /* 0x000000101b1b7819 */ /* 0x000fe200000006ff */
[----:B------:R-:W-:-:S02]  /*08d0*/  FFMA R36, R36, R41, R38 ;  /* 0x0000002924247223 */ /* 0x000fc40000000026 */
[----:B------:R-:W-:Y:S02]  /*08e0*/  FFMA R26, R26, R42, R43 ;  /* 0x0000002a1a1a7223 */ /* 0x000fe4000000002b */
[----:B------:R-:W-:-:S04]  /*08f0*/  FFMA R27, R27, R40, R36 ;  /* 0x000000281b1b7223 */ /* 0x000fc80000000024 */
[----:B------:R-:W-:-:S05]  /*0900*/  FADD R26, R26, R27 ;  /* 0x0000001b1a1a7221 */ /* 0x000fca0000000000 */
[----:B------:R-:W0:Y:S02]  /*0910*/  SHFL.BFLY PT, R27, R26, 0x10, 0x1f ;  /* 0x0e001f001a1b7f89 */ /* 0x000e2400000e0000 */
[----:B0-----:R-:W-:-:S05]  /*0920*/  FADD R27, R26, R27 ;  /* 0x0000001b1a1b7221 */ /* 0x001fca0000000000 */
[----:B------:R-:W0:Y:S02]  /*0930*/  SHFL.BFLY PT, R28, R27, 0x8, 0x1f ;  /* 0x0d001f001b1c7f89 */ /* 0x000e2400000e0000 */
[----:B0-----:R-:W-:-:S05]  /*0940*/  FADD R28, R27, R28 ;  /* 0x0000001c1b1c7221 */ /* 0x001fca0000000000 */
[----:B------:R-:W0:Y:S02]  /*0950*/  SHFL.BFLY PT, R29, R28, 0x4, 0x1f ;  /* 0x0c801f001c1d7f89 */ /* 0x000e2400000e0000 */
[----:B0-----:R-:W-:-:S05]  /*0960*/  FADD R29, R28, R29 ;  /* 0x0000001d1c1d7221 */ /* 0x001fca0000000000 */
[----:B------:R-:W0:Y:S02]  /*0970*/  SHFL.BFLY PT, R36, R29, 0x2, 0x1f ;  /* 0x0c401f001d247f89 */ /* 0x000e2400000e0000 */
[----:B0-----:R-:W-:-:S05]  /*0980*/  FADD R36, R29, R36 ;  /* 0x000000241d247221 */ /* 0x001fca0000000000 */
[----:B------:R-:W0:Y:S01]  /*0990*/  SHFL.BFLY PT, R39, R36, 0x1, 0x1f ;  /* 0x0c201f0024277f89 */ /* 0x000e2200000e0000 */
[----:B------:R-:W-:-:S04]  /*09a0*/  SHF.R.U32.HI R26, RZ, 0x3, R32 ;  /* 0x00000003ff1a7819 */ /* 0x000fc80000011620 */
[----:B------:R-:W-:Y:S01]  /*09b0*/  LOP3.LUT R26, R26, 0x1c, RZ, 0xc0, !PT ;  /* 0x0000001c1a1a7812 */ /* 0x000fe200078ec0ff */
[----:B0-----:R-:W-:-:S05]  /*09c0*/  FADD R39, R36, R39 ;  /* 0x0000002724277221 */ /* 0x001fca0000000000 */
[----:B------:R-:W-:Y:S04]  /*09d0*/  @!P0 STS [R26], R39 ;  /* 0x000000271a008388 */ /* 0x000fe80000000800 */
[----:B------:R-:W-:Y:S06]  /*09e0*/  BAR.SYNC.DEFER_BLOCKING 0x0 ;  /* 0x0000000000007b1d */ /* 0x000fec0000010000 */
[----:B------:R-:W0:Y:S04]  /*09f0*/  @!P1 LDS R34, [R32.X4] ;  /* 0x0000000020229984 */ /* 0x000e280000004800 */
[----:B0-----:R-:W0:Y:S02]  /*0a00*/  SHFL.BFLY PT, R27, R34, 0x4, 0x1f ;  /* 0x0c801f00221b7f89 */ /* 0x001e2400000e0000 */
[----:B0-----:R-:W-:-:S05]  /*0a10*/  FADD R27, R34, R27 ;  /* 0x0000001b221b7221 */ /* 0x001fca0000000000 */
[----:B------:R-:W0:Y:S01]  /*0a20*/  SHFL.BFLY PT, R28, R27, 0x2, 0x1f ;  /* 0x0c401f001b1c7f89 */ /* 0x000e2200000e0000 */
[----:B------:R-:W-:Y:S01]  /*0a30*/  LOP3.LUT P0, RZ, R32, 0x7, RZ, 0xc0, !PT ;  /* 0x0000000720ff7812 */ /* 0x000fe2000780c0ff */
[----:B0-----:R-:W-:-:S05]  /*0a40*/  FADD R28, R27, R28 ;  /* 0x0000001c1b1c7221 */ /* 0x001fca0000000000 */
[----:B------:R-:W0:Y:S01]  /*0a50*/  SHFL.BFLY PT, R29, R28, 0x1, 0x1f ;  /* 0x0c201f001c1d7f89 */ /* 0x000e2200000e0000 */
[----:B------:R-:W-:Y:S01]  /*0a60*/  ISETP.LT.AND P0, PT, R32, 0x8, !P0 ;  /* 0x000000082000780c */ /* 0x000fe20004701270 */
[----:B0-----:R-:W-:-:S12]  /*0a70*/  FADD R41, R28, R29 ;  /* 0x0000001d1c297221 */ /* 0x001fd80000000000 */
[----:B------:R-:W-:Y:S04]  /*0a80*/  @P0 STS [R32.X4], R41 ;  /* 0x0000002920000388 */ /* 0x000fe80000004800 */
[----:B------:R-:W-:Y:S01]  /*0a90*/  BAR.SYNC.DEFER_BLOCKING 0x0 ;  /* 0x0000000000007b1d */ /* 0x000fe20000010000 */
[----:B------:R-:W-:-:S04]  /*0aa0*/  IMAD.WIDE R34, R35, R30, c[0x0][0x190] ;  /* 0x0000640023227625 */ /* 0x000fc800078e021e */
[----:B------:R-:W-:Y:S01]  /*0ab0*/  IMAD.WIDE R28, R31, R0, c[0x0][0x160] ;  /* 0x000058001f1c7625 */ /* 0x000fe200078e0200 */
[----:B------:R-:W2:Y:S04]  /*0ac0*/  LDG.E.EF R14, [R14.64] ;  /* 0x000000040e0e7981 */ /* 0x000ea8000c0e1900 */
[----:B------:R2:W3:Y:S04]  /*0ad0*/  LDG.E.EF R18, [R18.64] ;  /* 0x0000000412127981 */ /* 0x0004e8000c0e1900 */
[----:B------:R-:W4:Y:S04]  /*0ae0*/  LDG.E.EL R26, [R34.64] ;  /* 0x00000004221a7981 */ /* 0x000f28000c2e1900 */
[----:B------:R4:W5:Y:S04]  /*0af0*/  LDG.E.EF R4, [R4.64] ;  /* 0x0000000404047981 */ /* 0x000968000c0e1900 */
[----:B------:R-:W5:Y:S04]  /*0b00*/  LDG.E.EF R16, [R16.64] ;  /* 0x0000000410107981 */ /* 0x000f68000c0e1900 */
[----:B------:R-:W5:Y:S04]  /*0b10*/  LDG.E.EL R30, [R2.64] ;  /* 0x00000004021e7981 */ /* 0x000f68000c2e1900 */
[----:B------:R-:W5:Y:S04]  /*0b20*/  LDG.E.EF R27, [R28.64] ;  /* 0x000000041c1b7981 */ /* 0x000f68000c0e1900 */
[----:B------:R-:W0:Y:S02]  /*0b30*/  LDS R32, [RZ] ;  /* 0x00000000ff207984 */ /* 0x000e240000000800 */
[----:B0-----:R-:W-:Y:S01]  /*0b40*/  FMUL R32, R32, -0.5 ;  /* 0xbf00000020207820 */ /* 0x001fe20000400000 */
[----:B--2---:R-:W-:-:S02]  /*0b50*/  SHF.L.U32 R19, R14, 0x10, RZ ;  /* 0x000000100e137819 */ /* 0x004fc400000006ff */
[----:B------:R-:W-:Y:S02]  /*0b60*/  PRMT R14, R14, 0x7632, R14 ;  /* 0x000076320e0e7816 */ /* 0x000fe4000000000e */
[C---:B---3--:R-:W-:Y:S02]  /*0b70*/  SHF.L.U32 R36, R18.reuse, 0x10, RZ ;  /* 0x0000001012247819 */ /* 0x048fe400000006ff */
[----:B------:R-:W-:Y:S01]  /*0b80*/  PRMT R18, R18, 0x7632, R18 ;  /* 0x0000763212127816 */ /* 0x000fe20000000012 */
[----:B------:R-:W-:Y:S02]  /*0b90*/  IMAD.U32 R15, R14, 0x10000, RZ ;  /* 0x000100000e0f7824 */ /* 0x000fe400078e00ff */
[----:B----4-:R-:W-:Y:S01]  /*0ba0*/  FMUL R5, R26, R26 ;  /* 0x0000001a1a057220 */ /* 0x010fe20000400000 */
[----:B------:R-:W-:Y:S01]  /*0bb0*/  SHF.L.U32 R18, R18, 0x10, RZ ;  /* 0x0000001012127819 */ /* 0x000fe200000006ff */
[----:B------:R-:W-:Y:S01]  /*0bc0*/  FADD R19, R36, R19 ;  /* 0x0000001324137221 */ /* 0x000fe20000000000 */
[----:B-----5:R-:W-:-:S02]  /*0bd0*/  SHF.L.U32 R14, R4, 0x10, RZ ;  /* 0x00000010040e7819 */ /* 0x020fc400000006ff */
[----:B------:R-:W-:Y:S02]  /*0be0*/  PRMT R4, R4, 0x7632, R4 ;  /* 0x0000763204047816 */ /* 0x000fe40000000004 */
[----:B------:R-:W-:Y:S01]  /*0bf0*/  SHF.L.U32 R17, R16, 0x10, RZ ;  /* 0x0000001010117819 */ /* 0x000fe200000006ff */
[----:B------:R-:W-:Y:S01]  /*0c00*/  FMUL R5, R26, R5 ;  /* 0x000000051a057220 */ /* 0x000fe20000400000 */
[----:B------:R-:W-:Y:S01]  /*0c10*/  PRMT R16, R16, 0x7632, R16 ;  /* 0x0000763210107816 */ /* 0x000fe20000000010 */
[----:B------:R-:W-:Y:S01]  /*0c20*/  FADD R19, R14, R19 ;  /* 0x000000130e137221 */ /* 0x000fe20000000000 */
[----:B------:R-:W-:Y:S01]  /*0c30*/  SHF.L.U32 R14, R4, 0x10, RZ ;  /* 0x00000010040e7819 */ /* 0x000fe200000006ff */
[--C-:B------:R-:W-:Y:S01]  /*0c40*/  FADD R35, R18, R15.reuse ;  /* 0x0000000f12237221 */ /* 0x100fe20000000000 */
[----:B------:R-:W-:Y:S01]  /*0c50*/  PRMT R15, R30, 0x7632, R15 ;  /* 0x000076321e0f7816 */ /* 0x000fe2000000000f */
[----:B------:R-:W-:Y:S01]  /*0c60*/  FMUL R5, R32, R5 ;  /* 0x0000000520057220 */ /* 0x000fe20000400000 */
[----:B------:R-:W-:Y:S01]  /*0c70*/  SHF.L.U32 R16, R16, 0x10, RZ ;  /* 0x0000001010107819 */ /* 0x000fe200000006ff */
[----:B------:R-:W-:Y:S01]  /*0c80*/  FADD R14, R14, R35 ;  /* 0x000000230e0e7221 */ /* 0x000fe20000000000 */
[----:B------:R-:W-:Y:S01]  /*0c90*/  SHF.L.U32 R30, R30, 0x10, RZ ;  /* 0x000000101e1e7819 */ /* 0x000fe200000006ff */
[----:B------:R-:W-:Y:S01]  /*0ca0*/  FADD R17, R17, R17 ;  /* 0x0000001111117221 */ /* 0x000fe20000000000 */
[----:B------:R-:W-:Y:S01]  /*0cb0*/  SHF.L.U32 R15, R15, 0x10, RZ ;  /* 0x000000100f0f7819 */ /* 0x000fe200000006ff */
[----:B------:R-:W-:-:S02]  /*0cc0*/  FMUL R4, R5, 0.00048828125 ;  /* 0x3a00000005047820 */ /* 0x000fc40000400000 */
[----:B------:R-:W-:Y:S01]  /*0cd0*/  FADD R35, R16, R16 ;  /* 0x0000001010237221 */ /* 0x000fe20000000000 */
[----:B------:R-:W-:Y:S01]  /*0ce0*/  PRMT R5, R27, 0x7632, R5 ;  /* 0x000076321b057816 */ /* 0x000fe20000000005 */
[----:B------:R-:W-:Y:S02]  /*0cf0*/  FMUL R19, R30, R19 ;  /* 0x000000131e137220 */ /* 0x000fe40000400000 */
[C---:B------:R-:W-:Y:S02]  /*0d00*/  FMUL R17, R4.reuse, R17 ;  /* 0x0000001104117220 */ /* 0x040fe40000400000 */
[----:B------:R-:W-:Y:S02]  /*0d10*/  FMUL R15, R15, R14 ;  /* 0x0000000e0f0f7220 */ /* 0x000fe40000400000 */
[----:B------:R-:W-:Y:S01]  /*0d20*/  FMUL R35, R4, R35 ;  /* 0x0000002304237220 */ /* 0x000fe20000400000 */
[----:B------:R-:W-:Y:S01]  /*0d30*/  SHF.L.U32 R5, R5, 0x10, RZ ;  /* 0x0000001005057819 */ /* 0x000fe200000006ff */
[----:B------:R-:W-:-:S02]  /*0d40*/  FFMA R14, R26, R19, R17 ;  /* 0x000000131a0e7223 */ /* 0x000fc40000000011 */
[----:B------:R-:W-:Y:S02]  /*0d50*/  IMAD.U32 R27, R27, 0x10000, RZ ;  /* 0x000100001b1b7824 */ /* 0x000fe400078e00ff */
[----:B------:R-:W-:Y:S02]  /*0d60*/  FFMA R16, R26, R15, R35 ;  /* 0x0000000f1a107223 */ /* 0x000fe40000000023 */
[----:B------:R-:W-:Y:S02]  /*0d70*/  FADD R14, R27, R14 ;  /* 0x0000000e1b0e7221 */ /* 0x000fe40000000000 */
[----:B------:R-:W-:-:S05]  /*0d80*/  FADD R5, R5, R16 ;  /* 0x0000001005057221 */ /* 0x000fca0000000000 */
[----:B------:R-:W-:-:S05]  /*0d90*/  F2FP.BF16.PACK_AB R17, R5, R14 ;  /* 0x0000000e0511723e */ /* 0x000fca00000010ff */
[----:B------:R0:W-:Y:S04]  /*0da0*/  STG.E [R28.64], R17 ;  /* 0x000000111c007986 */ /* 0x0001e8000c101904 */
[----:B------:R-:W2:Y:S04]  /*0db0*/  LDG.E.EF R12, [R12.64] ;  /* 0x000000040c0c7981 */ /* 0x000ea8000c0e1900 */
[----:B------:R-:W0:Y:S04]  /*0dc0*/  LDG.E.EF R8, [R8.64] ;  /* 0x0000000408087981 */ /* 0x000e28000c0e1900 */
[----:B------:R-:W3:Y:S04]  /*0dd0*/  LDG.E.EF R6, [R6.64] ;  /* 0x0000000406067981 */ /* 0x000ee8000c0e1900 */
[----:B------:R-:W4:Y:S04]  /*0de0*/  LDG.E.EF R10, [R10.64] ;  /* 0x000000040a0a7981 */ /* 0x000f28000c0e1900 */
[----:B------:R-:W5:Y:S01]  /*0df0*/  LDG.E.EL R27, [R2.64+0x400] ;  /* 0x00040004021b7981 */ /* 0x000f62000c2e1900 */
[----:B------:R-:W-:-:S05]  /*0e00*/  IMAD.WIDE R14, R33, R0, c[0x0][0x160] ;  /* 0x00005800210e7625 */ /* 0x000fca00078e0200 */
[----:B------:R-:W5:Y:S01]  /*0e10*/  LDG.E.EF R5, [R14.64] ;  /* 0x000000040e057981 */ /* 0x000f62000c0e1900 */
[C---:B--2---:R-:W-:Y:S02]  /*0e20*/  SHF.L.U32 R18, R12.reuse, 0x10, RZ ;  /* 0x000000100c127819 */ /* 0x044fe400000006ff */
[----:B------:R-:W-:Y:S02]  /*0e30*/  PRMT R16, R12, 0x7632, R16 ;  /* 0x000076320c107816 */ /* 0x000fe40000000010 */
[C---:B0-----:R-:W-:Y:S02]  /*0e40*/  SHF.L.U32 R17, R8.reuse, 0x10, RZ ;  /* 0x0000001008117819 */ /* 0x041fe400000006ff */
[----:B------:R-:W-:Y:S02]  /*0e50*/  PRMT R19, R8, 0x7632, R19 ;  /* 0x0000763208137816 */ /* 0x000fe40000000013 */
[----:B---3--:R-:W-:Y:S01]  /*0e60*/  SHF.L.U32 R7, R6, 0x10, RZ ;  /* 0x0000001006077819 */ /* 0x008fe200000006ff */
[----:B------:R-:W-:Y:S01]  /*0e70*/  FADD R18, R18, R17 ;  /* 0x0000001112127221 */ /* 0x000fe20000000000 */
[----:B------:R-:W-:-:S02]  /*0e80*/  SHF.L.U32 R16, R16, 0x10, RZ ;  /* 0x0000001010107819 */ /* 0x000fc400000006ff */
[----:B------:R-:W-:Y:S02]  /*0e90*/  SHF.L.U32 R19, R19, 0x10, RZ ;  /* 0x0000001013137819 */ /* 0x000fe400000006ff */
[----:B------:R-:W-:Y:S01]  /*0ea0*/  PRMT R6, R6, 0x7632, R6 ;  /* 0x0000763206067816 */ /* 0x000fe20000000006 */
[----:B------:R-:W-:Y:S01]  /*0eb0*/  FADD R18, R7, R18 ;  /* 0x0000001207127221 */ /* 0x000fe20000000000 */
[----:B----4-:R-:W-:Y:S01]  /*0ec0*/  PRMT R8, R10, 0x7632, R8 ;  /* 0x000076320a087816 */ /* 0x010fe20000000008 */
[----:B------:R-:W-:Y:S01]  /*0ed0*/  FADD R19, R16, R19 ;  /* 0x0000001310137221 */ /* 0x000fe20000000000 */
[----:B-----5:R-:W-:Y:S02]  /*0ee0*/  PRMT R7, R27, 0x7632, R7 ;  /* 0x000076321b077816 */ /* 0x020fe40000000007 */
[----:B------:R-:W-:Y:S01]  /*0ef0*/  SHF.L.U32 R6, R6, 0x10, RZ ;  /* 0x0000001006067819 */ /* 0x000fe200000006ff */
[----:B------:R-:W-:Y:S01]  /*0f00*/  IMAD.U32 R10, R10, 0x10000, RZ ;  /* 0x000100000a0a7824 */ /* 0x000fe200078e00ff */
[----:B------:R-:W-:-:S02]  /*0f10*/  SHF.L.U32 R8, R8, 0x10, RZ ;  /* 0x0000001008087819 */ /* 0x000fc400000006ff */
[----:B------:R-:W-:Y:S01]  /*0f20*/  SHF.L.U32 R7, R7, 0x10, RZ ;  /* 0x0000001007077819 */ /* 0x000fe200000006ff */
[----:B------:R-:W-:Y:S01]  /*0f30*/  FADD R6, R6, R19 ;  /* 0x0000001306067221 */ /* 0x000fe20000000000 */
[----:B------:R-:W-:Y:S01]  /*0f40*/  SHF.L.U32 R27, R27, 0x10, RZ ;  /* 0x000000101b1b7819 */ /* 0x000fe200000006ff */
[----:B------:R-:W-:Y:S02]  /*0f50*/  FADD R9, R10, R10 ;  /* 0x0000000a0a097221 */ /* 0x000fe40000000000 */
[----:B------:R-:W-:Y:S02]  /*0f60*/  FADD R11, R8, R8 ;  /* 0x00000008080b7221 */ /* 0x000fe40000000000 */
[----:B------:R-:W-:Y:S01]  /*0f70*/  FMUL R7, R7, R6 ;  /* 0x0000000607077220 */ /* 0x000fe20000400000 */
[----:B------:R-:W-:Y:S01]  /*0f80*/  PRMT R6, R5, 0x7632, R6 ;  /* 0x0000763205067816 */ /* 0x000fe20000000006 */
[----:B------:R-:W-:Y:S02]  /*0f90*/  FMUL R27, R27, R18 ;  /* 0x000000121b1b7220 */ /* 0x000fe40000400000 */
[----:B------:R-:W-:-:S02]  /*0fa0*/  FMUL R9, R4, R9 ;  /* 0x0000000904097220 */ /* 0x000fc40000400000 */
[----:B------:R-:W-:Y:S01]  /*0fb0*/  FMUL R11, R4, R11 ;  /* 0x0000000b040b7220 */ /* 0x000fe20000400000 */
[----:B------:R-:W-:Y:S01]  /*0fc0*/  SHF.L.U32 R5, R5, 0x10, RZ ;  /* 0x0000001005057819 */ /* 0x000fe200000006ff */
[----:B------:R-:W-:Y:S01]  /*0fd0*/  FFMA R8, R26, R27, R9 ;  /* 0x0000001b1a087223 */ /* 0x000fe20000000009 */
[----:B------:R-:W-:Y:S01]  /*0fe0*/  SHF.L.U32 R6, R6, 0x10, RZ ;  /* 0x0000001006067819 */ /* 0x000fe200000006ff */
[----:B------:R-:W-:Y:S02]  /*0ff0*/  FFMA R7, R26, R7, R11 ;  /* 0x000000071a077223 */ /* 0x000fe4000000000b */
[----:B------:R-:W-:Y:S02]  /*1000*/  FADD R5, R5, R8 ;  /* 0x0000000805057221 */ /* 0x000fe40000000000 */
[----:B------:R-:W-:-:S05]  /*1010*/  FADD R6, R6, R7 ;  /* 0x0000000706067221 */ /* 0x000fca0000000000 */
[----:B------:R-:W-:Y:S01]  /*1020*/  F2FP.BF16.PACK_AB R5, R6, R5 ;  /* 0x000000050605723e */ /* 0x000fe200000010ff */
[----:B------:R-:W-:-:S04]  /*1030*/  IMAD.WIDE R6, R37, R0, c[0x0][0x188] ;  /* 0x0000620025067625 */ /* 0x000fc800078e0200 */
[----:B------:R0:W-:Y:S04]  /*1040*/  STG.E [R14.64], R5 ;  /* 0x000000050e007986 */ /* 0x0001e8000c101904 */
[----:B------:R-:W0:Y:S04]  /*1050*/  LDG.E.EF R22, [R22.64] ;  /* 0x0000000416167981 */ /* 0x000e28000c0e1900 */
[----:B------:R-:W2:Y:S04]  /*1060*/  LDG.E.EF R20, [R20.64] ;  /* 0x0000000414147981 */ /* 0x000ea8000c0e1900 */
[----:B------:R-:W3:Y:S04]  /*1070*/  LDG.E.EF R24, [R24.64] ;  /* 0x0000000418187981 */ /* 0x000ee8000c0e1900 */
[----:B------:R-:W4:Y:S04]  /*1080*/  LDG.E.EF R6, [R6.64] ;  /* 0x0000000406067981 */ /* 0x000f28000c0e1900 */
[----:B------:R-:W5:Y:S01]  /*1090*/  LDG.E.EL R16, [R2.64+0x800] ;  /* 0x0008000402107981 */ /* 0x000f62000c2e1900 */
[----:B------:R-:W-:-:S05]  /*10a0*/  IMAD.WIDE R8, R37, R0, c[0x0][0x160] ;  /* 0x0000580025087625 */ /* 0x000fca00078e0200 */
[----:B------:R-:W5:Y:S01]  /*10b0*/  LDG.E.EF R10, [R8.64] ;  /* 0x00000004080a7981 */ /* 0x000f62000c0e1900 */
[C---:B0-----:R-:W-:Y:S02]  /*10c0*/  PRMT R5, R22.reuse, 0x7632, R5 ;  /* 0x0000763216057816 */ /* 0x041fe40000000005 */
[----:B------:R-:W-:Y:S01]  /*10d0*/  SHF.L.U32 R13, R22, 0x10, RZ ;  /* 0x00000010160d7819 */ /* 0x000fe200000006ff */
[C---:B--2---:R-:W-:Y:S01]  /*10e0*/  IMAD.U32 R12, R20.reuse, 0x10000, RZ ;  /* 0x00010000140c7824 */ /* 0x044fe200078e00ff */
[----:B------:R-:W-:Y:S02]  /*10f0*/  PRMT R11, R20, 0x7632, R11 ;  /* 0x00007632140b7816 */ /* 0x000fe4000000000b */
[----:B------:R-:W-:Y:S01]  /*1100*/  SHF.L.U32 R14, R5, 0x10, RZ ;  /* 0x00000010050e7819 */ /* 0x000fe200000006ff */
[----:B------:R-:W-:Y:S01]  /*1110*/  FADD R12, R12, R13 ;  /* 0x0000000d0c0c7221 */ /* 0x000fe20000000000 */
[----:B---3--:R-:W-:Y:S02]  /*1120*/  SHF.L.U32 R5, R24, 0x10, RZ ;  /* 0x0000001018057819 */ /* 0x008fe400000006ff */
[----:B------:R-:W-:-:S02]  /*1130*/  SHF.L.U32 R11, R11, 0x10, RZ ;  /* 0x000000100b0b7819 */ /* 0x000fc400000006ff */
[----:B------:R-:W-:Y:S01]  /*1140*/  PRMT R24, R24, 0x7632, R24 ;  /* 0x0000763218187816 */ /* 0x000fe20000000018 */
[----:B------:R-:W-:Y:S01]  /*1150*/  FADD R13, R5, R12 ;  /* 0x0000000c050d7221 */ /* 0x000fe20000000000 */
[----:B----4-:R-:W-:Y:S01]  /*1160*/  PRMT R7, R6, 0x7632, R7 ;  /* 0x0000763206077816 */ /* 0x010fe20000000007 */
[----:B------:R-:W-:Y:S01]  /*1170*/  FADD R11, R11, R14 ;  /* 0x0000000e0b0b7221 */ /* 0x000fe20000000000 */
[----:B-----5:R-:W-:Y:S02]  /*1180*/  PRMT R5, R16, 0x7632, R5 ;  /* 0x0000763210057816 */ /* 0x020fe40000000005 */
[----:B------:R-:W-:Y:S01]  /*1190*/  SHF.L.U32 R24, R24, 0x10, RZ ;  /* 0x0000001018187819 */ /* 0x000fe200000006ff */
[----:B------:R-:W-:Y:S01]  /*11a0*/  IMAD.U32 R7, R7, 0x10000, RZ ;  /* 0x0001000007077824 */ /* 0x000fe200078e00ff */
[----:B------:R-:W-:Y:S02]  /*11b0*/  SHF.L.U32 R6, R6, 0x10, RZ ;  /* 0x0000001006067819 */ /* 0x000fe400000006ff */
[----:B------:R-:W-:Y:S01]  /*11c0*/  SHF.L.U32 R5, R5, 0x10, RZ ;  /* 0x0000001005057819 */ /* 0x000fe200000006ff */
[----:B------:R-:W-:Y:S01]  /*11d0*/  FADD R24, R24, R11 ;  /* 0x0000000b18187221 */ /* 0x000fe20000000000 */
[----:B------:R-:W-:Y:S01]  /*11e0*/  SHF.L.U32 R16, R16, 0x10, RZ ;  /* 0x0000001010107819 */ /* 0x000fe200000006ff */
[----:B------:R-:W-:-:S02]  /*11f0*/  FADD R15, R6, R6 ;  /* 0x00000006060f7221 */ /* 0x000fc40000000000 */
[----:B------:R-:W-:Y:S02]  /*1200*/  FADD R11, R7, R7 ;  /* 0x00000007070b7221 */ /* 0x000fe40000000000 */
[----:B------:R-:W-:Y:S01]  /*1210*/  FMUL R7, R5, R24 ;  /* 0x0000001805077220 */ /* 0x000fe20000400000 */
[----:B------:R-:W-:Y:S01]  /*1220*/  PRMT R5, R10, 0x7632, R5 ;  /* 0x000076320a057816 */ /* 0x000fe20000000005 */
[----:B------:R-:W-:Y:S02]  /*1230*/  FMUL R13, R16, R13 ;  /* 0x0000000d100d7220 */ /* 0x000fe40000400000 */
[C---:B------:R-:W-:Y:S02]  /*1240*/  FMUL R15, R4.reuse, R15 ;  /* 0x0000000f040f7220 */ /* 0x040fe40000400000 */
[----:B------:R-:W-:Y:S01]  /*1250*/  FMUL R11, R4, R11 ;  /* 0x0000000b040b7220 */ /* 0x000fe20000400000 */
[----:B------:R-:W-:Y:S01]  /*1260*/  SHF.L.U32 R10, R10, 0x10, RZ ;  /* 0x000000100a0a7819 */ /* 0x000fe200000006ff */
[C---:B------:R-:W-:Y:S01]  /*1270*/  FFMA R13, R26.reuse, R13, R15 ;  /* 0x0000000d1a0d7223 */ /* 0x040fe2000000000f */
[----:B------:R-:W-:Y:S01]  /*1280*/  SHF.L.U32 R5, R5, 0x10, RZ ;  /* 0x0000001005057819 */ /* 0x000fe200000006ff */
[----:B------:R-:W-:Y:S01]  /*1290*/  FFMA R6, R26, R7, R11 ;  /* 0x000000071a067223 */ /* 0x000fe2000000000b */
[----:B------:R-:W-:Y:S01]  /*12a0*/  IADD3 R7, R31, 0x600, RZ ;  /* 0x000006001f077810 */ /* 0x000fe20007ffe0ff */
[----:B------:R-:W-:-:S02]  /*12b0*/  FADD R10, R10, R13 ;  /* 0x0000000d0a0a7221 */ /* 0x000fc40000000000 */
[----:B------:R-:W-:Y:S02]  /*12c0*/  FADD R5, R5, R6 ;  /* 0x0000000605057221 */ /* 0x000fe40000000000 */
[----:B------:R-:W-:-:S03]  /*12d0*/  IMAD.WIDE R12, R7, R0, c[0x0][0x170] ;  /* 0x00005c00070c7625 */ /* 0x000fc600078e0200 */
[----:B------:R-:W-:Y:S01]  /*12e0*/  F2FP.BF16.PACK_AB R19, R5, R10 ;  /* 0x0000000a0513723e */ /* 0x000fe200000010ff */
[----:B------:R-:W-:-:S04]  /*12f0*/  IMAD.WIDE R10, R7, R0, c[0x0][0x168] ;  /* 0x00005a00070a7625 */ /* 0x000fc800078e0200 */
[----:B------:R0:W-:Y:S01]  /*1300*/  STG.E [R8.64], R19 ;  /* 0x0000001308007986 */ /* 0x0001e2000c101904 */
[----:B------:R-:W-:-:S03]  /*1310*/  IMAD.WIDE R14, R7, R0, c[0x0][0x178] ;  /* 0x00005e00070e7625 */ /* 0x000fc600078e0200 */
[----:B------:R-:W2:Y:S04]  /*1320*/  LDG.E.EF R10, [R10.64] ;  /* 0x000000040a0a7981 */ /* 0x000ea8000c0e1900 */
[----:B------:R-:W0:Y:S01]  /*1330*/  LDG.E.EF R12, [R12.64] ;  /* 0x000000040c0c7981 */ /* 0x000e22000c0e1900 */
[----:B------:R-:W-:-:S03]  /*1340*/  IMAD.WIDE R16, R7, R0, c[0x0][0x188] ;  /* 0x0000620007107625 */ /* 0x000fc600078e0200 */
[----:B------:R-:W3:Y:S04]  /*1350*/  LDG.E.EF R14, [R14.64] ;  /* 0x000000040e0e7981 */ /* 0x000ee8000c0e1900 */
[----:B------:R-:W4:Y:S01]  /*1360*/  LDG.E.EF R16, [R16.64] ;  /* 0x0000000410107981 */ /* 0x000f22000c0e1900 */
[----:B------:R-:W-:-:S03]  /*1370*/  IMAD.WIDE R6, R7, R0, c[0x0][0x160] ;  /* 0x0000580007067625 */ /* 0x000fc600078e0200 */
[----:B------:R-:W5:Y:S04]  /*1380*/  LDG.E.EL R2, [R2.64+0xc00] ;  /* 0x000c000402027981 */ /* 0x000f68000c2e1900 */
[----:B------:R-:W5:Y:S01]  /*1390*/  LDG.E.EF R0, [R6.64] ;  /* 0x0000000406007981 */ /* 0x000f62000c0e1900 */
[----:B--2---:R-:W-:Y:S02]  /*13a0*/  PRMT R5, R10, 0x7632, R5 ;  /* 0x000076320a057816 */ /* 0x004fe40000000005 */
[----:B0-----:R-:W-:Y:S02]  /*13b0*/  PRMT R9, R12, 0x7632, R9 ;  /* 0x000076320c097816 */ /* 0x001fe40000000009 */
[----:B------:R-:W-:Y:S02]  /*13c0*/  SHF.L.U32 R8, R10, 0x10, RZ ;  /* 0x000000100a087819 */ /* 0x000fe400000006ff */
[----:B------:R-:W-:-:S02]  /*13d0*/  SHF.L.U32 R11, R12, 0x10, RZ ;  /* 0x000000100c0b7819 */ /* 0x000fc400000006ff */
[----:B------:R-:W-:Y:S02]  /*13e0*/  SHF.L.U32 R5, R5, 0x10, RZ ;  /* 0x0000001005057819 */ /* 0x000fe400000006ff */
[----:B------:R-:W-:Y:S01]  /*13f0*/  SHF.L.U32 R10, R9, 0x10, RZ ;  /* 0x00000010090a7819 */ /* 0x000fe200000006ff */
[----:B------:R-:W-:Y:S02]  /*1400*/  FADD R8, R8, R11 ;  /* 0x0000000b08087221 */ /* 0x000fe40000000000 */
[C---:B---3--:R-:W-:Y:S01]  /*1410*/  IMAD.U32 R9, R14.reuse, 0x10000, RZ ;  /* 0x000100000e097824 */ /* 0x048fe200078e00ff */
[----:B------:R-:W-:Y:S01]  /*1420*/  PRMT R14, R14, 0x7632, R14 ;  /* 0x000076320e0e7816 */ /* 0x000fe2000000000e */
[----:B------:R-:W-:Y:S01]  /*1430*/  FADD R11, R5, R10 ;  /* 0x0000000a050b7221 */ /* 0x000fe20000000000 */
[----:B----4-:R-:W-:Y:S02]  /*1440*/  PRMT R5, R16, 0x7632, R5 ;  /* 0x0000763210057816 */ /* 0x010fe40000000005 */
[----:B-----5:R-:W-:-:S02]  /*1450*/  PRMT R3, R2, 0x7632, R3 ;  /* 0x0000763202037816 */ /* 0x020fc40000000003 */
[----:B------:R-:W-:Y:S02]  /*1460*/  SHF.L.U32 R16, R16, 0x10, RZ ;  /* 0x0000001010107819 */ /* 0x000fe400000006ff */
[----:B------:R-:W-:Y:S02]  /*1470*/  SHF.L.U32 R14, R14, 0x10, RZ ;  /* 0x000000100e0e7819 */ /* 0x000fe400000006ff */
[----:B------:R-:W-:Y:S01]  /*1480*/  SHF.L.U32 R5, R5, 0x10, RZ ;  /* 0x0000001005057819 */ /* 0x000fe200000006ff */
[----:B------:R-:W-:Y:S01]  /*1490*/  FADD R9, R9, R8 ;  /* 0x0000000809097221 */ /* 0x000fe20000000000 */
[----:B------:R-:W-:Y:S01]  /*14a0*/  SHF.L.U32 R2, R2, 0x10, RZ ;  /* 0x0000001002027819 */ /* 0x000fe200000006ff */
[----:B------:R-:W-:Y:S01]  /*14b0*/  FADD R13, R16, R16 ;  /* 0x00000010100d7221 */ /* 0x000fe20000000000 */
[----:B------:R-:W-:Y:S01]  /*14c0*/  SHF.L.U32 R3, R3, 0x10, RZ ;  /* 0x0000001003037819 */ /* 0x000fe200000006ff */
[----:B------:R-:W-:Y:S02]  /*14d0*/  FADD R14, R14, R11 ;  /* 0x0000000b0e0e7221 */ /* 0x000fe40000000000 */
[----:B------:R-:W-:-:S02]  /*14e0*/  FADD R5, R5, R5 ;  /* 0x0000000505057221 */ /* 0x000fc40000000000 */
[----:B------:R-:W-:Y:S01]  /*14f0*/  FMUL R9, R2, R9 ;  /* 0x0000000902097220 */ /* 0x000fe20000400000 */
[----:B------:R-:W-:Y:S01]  /*1500*/  PRMT R2, R0, 0x7632, R2 ;  /* 0x0000763200027816 */ /* 0x000fe20000000002 */
[C---:B------:R-:W-:Y:S02]  /*1510*/  FMUL R13, R4.reuse, R13 ;  /* 0x0000000d040d7220 */ /* 0x040fe40000400000 */
[----:B------:R-:W-:Y:S02]  /*1520*/  FMUL R3, R3, R14 ;  /* 0x0000000e03037220 */ /* 0x000fe40000400000 */
[----:B------:R-:W-:Y:S01]  /*1530*/  FMUL R5, R4, R5 ;  /* 0x0000000504057220 */ /* 0x000fe20000400000 */
[----:B------:R-:W-:Y:S01]  /*1540*/  SHF.L.U32 R0, R0, 0x10, RZ ;  /* 0x0000001000007819 */ /* 0x000fe200000006ff */
[----:B------:R-:W-:Y:S01]  /*1550*/  FFMA R9, R26, R9, R13 ;  /* 0x000000091a097223 */ /* 0x000fe2000000000d */
[----:B------:R-:W-:Y:S01]  /*1560*/  SHF.L.U32 R2, R2, 0x10, RZ ;  /* 0x0000001002027819 */ /* 0x000fe200000006ff */
[----:B------:R-:W-:-:S02]  /*1570*/  FFMA R3, R26, R3, R5 ;  /* 0x000000031a037223 */ /* 0x000fc40000000005 */
[----:B------:R-:W-:Y:S02]  /*1580*/  FADD R0, R0, R9 ;  /* 0x0000000900007221 */ /* 0x000fe40000000000 */
[----:B------:R-:W-:-:S05]  /*1590*/  FADD R3, R2, R3 ;  /* 0x0000000302037221 */ /* 0x000fca0000000000 */
[----:B------:R-:W-:-:S05]  /*15a0*/  F2FP.BF16.PACK_AB R3, R3, R0 ;  /* 0x000000000303723e */ /* 0x000fca00000010ff */
[----:B------:R-:W-:Y:S01]  /*15b0*/  STG.E [R6.64], R3 ;  /* 0x0000000306007986 */ /* 0x000fe2000c101904 */
[----:B------:R-:W-:Y:S05]  /*15c0*/  EXIT ;  /* 0x000000000000794d */ /* 0x000fea0003800000 */
.L_x_0:
[----:B------:R-:W-:-:S00]  /*15d0*/  BRA `(.L_x_0) ;  /* 0xfffffff000007947 */ /* 0x000fc0000383ffff */
[----:B------:R-:W-:-:S00]  /*15e0*/  NOP ;  /* 0x0000000000007918 */ /* 0x000fc00000000000 */
        /* <DEDUP_REMOVED lines=9> */
.L_x_1:


//--------------------- .nv.shared.triton_        --------------------------
	.section	.nv.shared.triton_,"aw",@nobits
	.sectionflags	@""
	.align	16
